	.headerflags	@"EF_CUDA_TEXMODE_UNIFIED EF_CUDA_64BIT_ADDRESS EF_CUDA_ACCELERATORS EF_CUDA_SM90 EF_CUDA_VIRTUAL_SM(EF_CUDA_SM90)"
	.elftype	@"ET_EXEC"


//--------------------- .nv.info                  --------------------------
	.section	.nv.info,"",@"SHT_CUDA_INFO"
	.align	4


	//----- nvinfo : EIATTR_REGCOUNT
	.align		4
        /*0000*/ 	.byte	0x04, 0x2f
        /*0002*/ 	.short	(.L_1 - .L_0)
	.align		4
.L_0:
        /*0004*/ 	.word	index@(triton_per_fused_leaky_relu_mean_27)
        /*0008*/ 	.word	0x00000016


	//----- nvinfo : EIATTR_MIN_STACK_SIZE
	.align		4
.L_1:
        /*000c*/ 	.byte	0x04, 0x12
        /*000e*/ 	.short	(.L_3 - .L_2)
	.align		4
.L_2:
        /*0010*/ 	.word	index@(triton_per_fused_leaky_relu_mean_27)
        /*0014*/ 	.word	0x00000000


	//----- nvinfo : EIATTR_FRAME_SIZE
	.align		4
.L_3:
        /*0018*/ 	.byte	0x04, 0x11
        /*001a*/ 	.short	(.L_5 - .L_4)
	.align		4
.L_4:
        /*001c*/ 	.word	index@(triton_per_fused_leaky_relu_mean_27)
        /*0020*/ 	.word	0x00000000


	//----- nvinfo : EIATTR_MIN_STACK_SIZE
	.align		4
.L_5:
        /*0024*/ 	.byte	0x04, 0x12
        /*0026*/ 	.short	(.L_7 - .L_6)
	.align		4
.L_6:
        /*0028*/ 	.word	index@(triton_per_fused_leaky_relu_mean_27)
        /*002c*/ 	.word	0x00000000
.L_7:


//--------------------- .nv.info.triton_per_fused_leaky_relu_mean_27 --------------------------
	.section	.nv.info.triton_per_fused_leaky_relu_mean_27,"",@"SHT_CUDA_INFO"
	.sectionflags	@""
	.align	4


	//----- nvinfo : EIATTR_CUDA_API_VERSION
	.align		4
        /*0000*/ 	.byte	0x04, 0x37
        /*0002*/ 	.short	(.L_9 - .L_8)
.L_8:
        /*0004*/ 	.word	0x0000007c


	//----- nvinfo : EIATTR_KPARAM_INFO
	.align		4
.L_9:
        /*0008*/ 	.byte	0x04, 0x17
        /*000a*/ 	.short	(.L_11 - .L_10)
.L_10:
        /*000c*/ 	.word	0x00000000
        /*0010*/ 	.short	0x0003
        /*0012*/ 	.short	0x0014
        /*0014*/ 	.byte	0x00, 0xf0, 0x11, 0x00


	//----- nvinfo : EIATTR_KPARAM_INFO
	.align		4
.L_11:
        /*0018*/ 	.byte	0x04, 0x17
        /*001a*/ 	.short	(.L_13 - .L_12)
.L_12:
        /*001c*/ 	.word	0x00000000
        /*0020*/ 	.short	0x0002
        /*0022*/ 	.short	0x0010
        /*0024*/ 	.byte	0x00, 0xf0, 0x11, 0x00


	//----- nvinfo : EIATTR_KPARAM_INFO
	.align		4
.L_13:
        /*0028*/ 	.byte	0x04, 0x17
        /*002a*/ 	.short	(.L_15 - .L_14)
.L_14:
        /*002c*/ 	.word	0x00000000
        /*0030*/ 	.short	0x0001
        /*0032*/ 	.short	0x0008
        /*0034*/ 	.byte	0x00, 0xf4, 0x21, 0x00


	//----- nvinfo : EIATTR_KPARAM_INFO
	.align		4
.L_15:
        /*0038*/ 	.byte	0x04, 0x17
        /*003a*/ 	.short	(.L_17 - .L_16)
.L_16:
        /*003c*/ 	.word	0x00000000
        /*0040*/ 	.short	0x0000
        /*0042*/ 	.short	0x0000
        /*0044*/ 	.byte	0x00, 0xf4, 0x21, 0x00


	//----- nvinfo : EIATTR_SPARSE_MMA_MASK
	.align		4
.L_17:
        /*0048*/ 	.byte	0x03, 0x50
        /*004a*/ 	.short	0x0000


	//----- nvinfo : EIATTR_MAXREG_COUNT
	.align		4
        /*004c*/ 	.byte	0x03, 0x1b
        /*004e*/ 	.short	0x00ff


	//----- nvinfo : EIATTR_COOP_GROUP_MASK_REGIDS
	.align		4
        /*0050*/ 	.byte	0x04, 0x29
        /*0052*/ 	.short	(.L_19 - .L_18)


	//   ....[0]....
.L_18:
        /*0054*/ 	.word	0xffffffff


	//   ....[1]....
        /*0058*/ 	.word	0xffffffff


	//   ....[2]....
        /*005c*/ 	.word	0xffffffff


	//   ....[3]....
        /*0060*/ 	.word	0xffffffff


	//   ....[4]....
        /*0064*/ 	.word	0xffffffff


	//   ....[5]....
        /*0068*/ 	.word	0xffffffff


	//   ....[6]....
        /*006c*/ 	.word	0xffffffff


	//   ....[7]....
        /*0070*/ 	.word	0xffffffff


	//   ....[8]....
        /*0074*/ 	.word	0xffffffff


	//   ....[9]....
        /*0078*/ 	.word	0xffffffff


	//   ....[10]....
        /*007c*/ 	.word	0xffffffff


	//----- nvinfo : EIATTR_COOP_GROUP_INSTR_OFFSETS
	.align		4
.L_19:
        /*0080*/ 	.byte	0x04, 0x28
        /*0082*/ 	.short	(.L_21 - .L_20)


	//   ....[0]....
.L_20:
        /*0084*/ 	.word	0x000003e0


	//   ....[1]....
        /*0088*/ 	.word	0x000003f0


	//   ....[2]....
        /*008c*/ 	.word	0x00000400


	//   ....[3]....
        /*0090*/ 	.word	0x00000410


	//   ....[4]....
        /*0094*/ 	.word	0x00000460


	//   ....[5]....
        /*0098*/ 	.word	0x00000470


	//   ....[6]....
        /*009c*/ 	.word	0x00000480


	//   ....[7]....
        /*00a0*/ 	.word	0x00000490


	//   ....[8]....
        /*00a4*/ 	.word	0x000005c0


	//   ....[9]....
        /*00a8*/ 	.word	0x000005e0


	//   ....[10]....
        /*00ac*/ 	.word	0x00000610


	//----- nvinfo : EIATTR_EXIT_INSTR_OFFSETS
	.align		4
.L_21:
        /*00b0*/ 	.byte	0x04, 0x1c
        /*00b2*/ 	.short	(.L_23 - .L_22)


	//   ....[0]....
.L_22:
        /*00b4*/ 	.word	0x00000780


	//   ....[1]....
        /*00b8*/ 	.word	0x000007b0


	//----- nvinfo : EIATTR_REQNTID
	.align		4
.L_23:
        /*00bc*/ 	.byte	0x04, 0x10
        /*00be*/ 	.short	(.L_25 - .L_24)
.L_24:
        /*00c0*/ 	.word	0x00000100
        /*00c4*/ 	.word	0x00000001
        /*00c8*/ 	.word	0x00000001


	//----- nvinfo : EIATTR_CBANK_PARAM_SIZE
	.align		4
.L_25:
        /*00cc*/ 	.byte	0x03, 0x19
        /*00ce*/ 	.short	0x0018


	//----- nvinfo : EIATTR_PARAM_CBANK
	.align		4
        /*00d0*/ 	.byte	0x04, 0x0a
        /*00d2*/ 	.short	(.L_27 - .L_26)
	.align		4
.L_26:
        /*00d4*/ 	.word	index@(.nv.constant0.triton_per_fused_leaky_relu_mean_27)
        /*00d8*/ 	.short	0x0210
        /*00da*/ 	.short	0x0018


	//----- nvinfo : EIATTR_SW_WAR
	.align		4
.L_27:
        /*00dc*/ 	.byte	0x04, 0x36
        /*00de*/ 	.short	(.L_29 - .L_28)
.L_28:
        /*00e0*/ 	.word	0x00000008
.L_29:


//--------------------- .nv.callgraph             --------------------------
	.section	.nv.callgraph,"",@"SHT_CUDA_CALLGRAPH"
	.align	4
	.sectionentsize	8
	.align		4
        /*0000*/ 	.word	0x00000000
	.align		4
        /*0004*/ 	.word	0xffffffff
	.align		4
        /*0008*/ 	.word	0x00000000
	.align		4
        /*000c*/ 	.word	0xfffffffe
	.align		4
        /*0010*/ 	.word	0x00000000
	.align		4
        /*0014*/ 	.word	0xfffffffd
	.align		4
        /*0018*/ 	.word	0x00000000
	.align		4
        /*001c*/ 	.word	0xfffffffc


//--------------------- .text.triton_per_fused_leaky_relu_mean_27 --------------------------
	.section	.text.triton_per_fused_leaky_relu_mean_27,"ax",@progbits
	.sectionflags	@"SHF_BARRIERS=1"
	.align	128
        .global         triton_per_fused_leaky_relu_mean_27
        .type           triton_per_fused_leaky_relu_mean_27,@function
        .size           triton_per_fused_leaky_relu_mean_27,(.L_x_1 - triton_per_fused_leaky_relu_mean_27)
        .other          triton_per_fused_leaky_relu_mean_27,@"STO_CUDA_ENTRY STV_DEFAULT"
triton_per_fused_leaky_relu_mean_27:
.text.triton_per_fused_leaky_relu_mean_27:
[----:B------:R-:W0:Y:S02]  /*0000*/  LDC R1, c[0x0][0x28] ;  /* 0x00000a00ff017b82 */ /* 0x000e240000000800 */
[----:B------:R-:W1:Y:S01]  /*0010*/  S2R R0, SR_CTAID.X ;  /* 0x0000000000007919 */ /* 0x000e620000002500 */
[----:B------:R-:W2:Y:S01]  /*0020*/  LDC.64 R4, c[0x0][0x218] ;  /* 0x00008600ff047b82 */ /* 0x000ea20000000a00 */
[----:B------:R-:W-:Y:S01]  /*0030*/  CS2R R10, SRZ ;  /* 0x00000000000a7805 */ /* 0x000fe2000001ff00 */
[----:B------:R-:W-:Y:S01]  /*0040*/  ULDC.64 UR6, c[0x0][0x208] ;  /* 0x0000820000067ab9 */ /* 0x000fe20000000a00 */
[----:B------:R-:W3:Y:S01]  /*0050*/  S2R R3, SR_TID.X ;  /* 0x0000000000037919 */ /* 0x000ee20000002100 */
[----:B-1----:R-:W-:Y:S02]  /*0060*/  IMAD.SHL.U32 R0, R0, 0x20, RZ ;  /* 0x0000002000007824 */ /* 0x002fe400078e00ff */
[C---:B---3--:R-:W-:Y:S02]  /*0070*/  IMAD.SHL.U32 R13, R3.reuse, 0x4, RZ ;  /* 0x00000004030d7824 */ /* 0x048fe400078e00ff */
[----:B------:R-:W-:-:S03]  /*0080*/  IMAD.SHL.U32 R8, R3, 0x20, RZ ;  /* 0x0000002003087824 */ /* 0x000fc600078e00ff */
[----:B------:R-:W-:Y:S02]  /*0090*/  LOP3.LUT R6, R0, 0x1c, R13, 0xf8, !PT ;  /* 0x0000001c00067812 */ /* 0x000fe400078ef80d */
[----:B------:R-:W-:Y:S02]  /*00a0*/  LOP3.LUT R8, R8, 0x1f00, RZ, 0xc0, !PT ;  /* 0x00001f0008087812 */ /* 0x000fe400078ec0ff */
[----:B------:R-:W-:Y:S02]  /*00b0*/  SHF.R.S32.HI R7, RZ, 0x1f, R6 ;  /* 0x0000001fff077819 */ /* 0x000fe40000011406 */
[----:B------:R-:W-:Y:S02]  /*00c0*/  ISETP.GE.AND P0, PT, R6, 0x400, PT ;  /* 0x000004000600780c */ /* 0x000fe40003f06270 */
[----:B------:R-:W-:-:S05]  /*00d0*/  LEA.HI R7, R7, R6, RZ, 0x8 ;  /* 0x0000000607077211 */ /* 0x000fca00078f40ff */
[C---:B------:R-:W-:Y:S01]  /*00e0*/  IMAD.SHL.U32 R9, R7.reuse, 0x40, RZ ;  /* 0x0000004007097824 */ /* 0x040fe200078e00ff */
[----:B------:R-:W-:-:S04]  /*00f0*/  LOP3.LUT R7, R7, 0xffffff00, RZ, 0xc0, !PT ;  /* 0xffffff0007077812 */ /* 0x000fc800078ec0ff */
[----:B------:R-:W-:-:S04]  /*0100*/  LOP3.LUT R9, R9, 0xffffc000, RZ, 0xc0, !PT ;  /* 0xffffc00009097812 */ /* 0x000fc800078ec0ff */
[----:B------:R-:W-:-:S05]  /*0110*/  IADD3 R7, R9, R6, -R7 ;  /* 0x0000000609077210 */ /* 0x000fca0007ffe807 */
[----:B------:R-:W-:Y:S01]  /*0120*/  IMAD.IADD R7, R8, 0x1, R7 ;  /* 0x0000000108077824 */ /* 0x000fe200078e0207 */
[----:B------:R-:W-:-:S03]  /*0130*/  CS2R R8, SRZ ;  /* 0x0000000000087805 */ /* 0x000fc6000001ff00 */
[C---:B------:R-:W-:Y:S02]  /*0140*/  VIADD R17, R7.reuse, 0x2000 ;  /* 0x0000200007117836 */ /* 0x040fe40000000000 */
[----:B--2---:R-:W-:Y:S01]  /*0150*/  IMAD.WIDE R14, R7, 0x4, R4 ;  /* 0x00000004070e7825 */ /* 0x004fe200078e0204 */
[----:B------:R-:W-:-:S03]  /*0160*/  CS2R R6, SRZ ;  /* 0x0000000000067805 */ /* 0x000fc6000001ff00 */
[----:B------:R-:W-:Y:S01]  /*0170*/  IMAD.WIDE R16, R17, 0x4, R4 ;  /* 0x0000000411107825 */ /* 0x000fe200078e0204 */
[----:B------:R-:W-:-:S04]  /*0180*/  CS2R R4, SRZ ;  /* 0x0000000000047805 */ /* 0x000fc8000001ff00 */
[----:B------:R-:W2:Y:S04]  /*0190*/  @!P0 LDG.E.128 R8, desc[UR6][R16.64] ;  /* 0x0000000610088981 */ /* 0x000ea8000c1e1d00 */
[----:B------:R-:W3:Y:S01]  /*01a0*/  @!P0 LDG.E.128 R4, desc[UR6][R14.64] ;  /* 0x000000060e048981 */ /* 0x000ee2000c1e1d00 */
[----:B------:R-:W1:Y:S01]  /*01b0*/  S2UR UR5, SR_CgaCtaId ;  /* 0x00000000000579c3 */ /* 0x000e620000008800 */
[----:B------:R-:W-:Y:S02]  /*01c0*/  UMOV UR4, 0x400 ;  /* 0x0000040000047882 */ /* 0x000fe40000000000 */
[----:B-1----:R-:W-:Y:S01]  /*01d0*/  UPRMT UR4, UR5, 0x654, UR4 ;  /* 0x0000065405047896 */ /* 0x002fe20008000004 */
[----:B--2---:R-:W-:Y:S02]  /*01e0*/  SEL R19, R8, RZ, !P0 ;  /* 0x000000ff08137207 */ /* 0x004fe40004000000 */
[----:B---3--:R-:W-:-:S02]  /*01f0*/  SEL R4, R4, RZ, !P0 ;  /* 0x000000ff04047207 */ /* 0x008fc40004000000 */
[----:B------:R-:W-:Y:S02]  /*0200*/  FSETP.GT.AND P1, PT, R19, RZ, PT ;  /* 0x000000ff1300720b */ /* 0x000fe40003f24000 */
[----:B------:R-:W-:Y:S02]  /*0210*/  FSETP.GT.AND P5, PT, R4, RZ, PT ;  /* 0x000000ff0400720b */ /* 0x000fe40003fa4000 */
[----:B------:R-:W-:Y:S02]  /*0220*/  SEL R8, R9, RZ, !P0 ;  /* 0x000000ff09087207 */ /* 0x000fe40004000000 */
[----:B------:R-:W-:Y:S02]  /*0230*/  SEL R9, R10, RZ, !P0 ;  /* 0x000000ff0a097207 */ /* 0x000fe40004000000 */
[----:B------:R-:W-:Y:S02]  /*0240*/  SEL R5, R5, RZ, !P0 ;  /* 0x000000ff05057207 */ /* 0x000fe40004000000 */
[----:B------:R-:W-:-:S02]  /*0250*/  SEL R6, R6, RZ, !P0 ;  /* 0x000000ff06067207 */ /* 0x000fc40004000000 */
[----:B------:R-:W-:Y:S02]  /*0260*/  SEL R7, R7, RZ, !P0 ;  /* 0x000000ff07077207 */ /* 0x000fe40004000000 */
[----:B------:R-:W-:Y:S01]  /*0270*/  SEL R10, R11, RZ, !P0 ;  /* 0x000000ff0b0a7207 */ /* 0x000fe20004000000 */
[----:B------:R-:W-:Y:S01]  /*0280*/  @!P5 FMUL R4, R4, 0.10000000149011611938 ;  /* 0x3dcccccd0404d820 */ /* 0x000fe20000400000 */
[----:B------:R-:W-:Y:S01]  /*0290*/  @!P1 FMUL R19, R19, 0.10000000149011611938 ;  /* 0x3dcccccd13139820 */ /* 0x000fe20000400000 */
[----:B------:R-:W-:Y:S02]  /*02a0*/  FSETP.GT.AND P2, PT, R5, RZ, PT ;  /* 0x000000ff0500720b */ /* 0x000fe40003f44000 */
[----:B------:R-:W-:Y:S02]  /*02b0*/  FSETP.GT.AND P3, PT, R6, RZ, PT ;  /* 0x000000ff0600720b */ /* 0x000fe40003f64000 */
[----:B------:R-:W-:Y:S02]  /*02c0*/  FSETP.GT.AND P4, PT, R7, RZ, PT ;  /* 0x000000ff0700720b */ /* 0x000fe40003f84000 */
[----:B------:R-:W-:-:S02]  /*02d0*/  FSETP.GT.AND P6, PT, R8, RZ, PT ;  /* 0x000000ff0800720b */ /* 0x000fc40003fc4000 */
[----:B------:R-:W-:Y:S02]  /*02e0*/  FSETP.GT.AND P5, PT, R9, RZ, PT ;  /* 0x000000ff0900720b */ /* 0x000fe40003fa4000 */
[----:B------:R-:W-:-:S03]  /*02f0*/  FSETP.GT.AND P1, PT, R10, RZ, PT ;  /* 0x000000ff0a00720b */ /* 0x000fc60003f24000 */
[----:B------:R-:W-:Y:S02]  /*0300*/  @!P2 FMUL R5, R5, 0.10000000149011611938 ;  /* 0x3dcccccd0505a820 */ /* 0x000fe40000400000 */
[----:B------:R-:W-:Y:S02]  /*0310*/  @!P3 FMUL R6, R6, 0.10000000149011611938 ;  /* 0x3dcccccd0606b820 */ /* 0x000fe40000400000 */
[----:B------:R-:W-:Y:S02]  /*0320*/  @!P4 FMUL R7, R7, 0.10000000149011611938 ;  /* 0x3dcccccd0707c820 */ /* 0x000fe40000400000 */
[----:B------:R-:W-:Y:S02]  /*0330*/  @!P6 FMUL R8, R8, 0.10000000149011611938 ;  /* 0x3dcccccd0808e820 */ /* 0x000fe40000400000 */
[----:B------:R-:W-:Y:S02]  /*0340*/  @!P5 FMUL R9, R9, 0.10000000149011611938 ;  /* 0x3dcccccd0909d820 */ /* 0x000fe40000400000 */
[----:B------:R-:W-:Y:S01]  /*0350*/  @!P1 FMUL R10, R10, 0.10000000149011611938 ;  /* 0x3dcccccd0a0a9820 */ /* 0x000fe20000400000 */
[----:B------:R-:W-:Y:S01]  /*0360*/  FADD R4, R4, R19 ;  /* 0x0000001304047221 */ /* 0x000fe20000000000 */
[----:B------:R-:W-:Y:S01]  /*0370*/  FADD R5, R5, R8 ;  /* 0x0000000805057221 */ /* 0x000fe20000000000 */
[----:B------:R-:W-:Y:S01]  /*0380*/  FADD R6, R6, R9 ;  /* 0x0000000906067221 */ /* 0x000fe20000000000 */
[----:B------:R-:W-:-:S02]  /*0390*/  FADD R7, R7, R10 ;  /* 0x0000000a07077221 */ /* 0x000fc40000000000 */
[----:B------:R-:W-:Y:S02]  /*03a0*/  FSEL R4, R4, RZ, !P0 ;  /* 0x000000ff04047208 */ /* 0x000fe40004000000 */
[----:B------:R-:W-:Y:S02]  /*03b0*/  FSEL R5, R5, RZ, !P0 ;  /* 0x000000ff05057208 */ /* 0x000fe40004000000 */
[----:B------:R-:W-:Y:S02]  /*03c0*/  FSEL R6, R6, RZ, !P0 ;  /* 0x000000ff06067208 */ /* 0x000fe40004000000 */
[----:B------:R-:W-:Y:S01]  /*03d0*/  FSEL R7, R7, RZ, !P0 ;  /* 0x000000ff07077208 */ /* 0x000fe20004000000 */
[----:B------:R-:W1:Y:S04]  /*03e0*/  SHFL.BFLY PT, R9, R4, 0x10, 0x1f ;  /* 0x0e001f0004097f89 */ /* 0x000e6800000e0000 */
[----:B------:R-:W2:Y:S04]  /*03f0*/  SHFL.BFLY PT, R8, R5, 0x10, 0x1f ;  /* 0x0e001f0005087f89 */ /* 0x000ea800000e0000 */
[----:B------:R-:W3:Y:S04]  /*0400*/  SHFL.BFLY PT, R15, R6, 0x10, 0x1f ;  /* 0x0e001f00060f7f89 */ /* 0x000ee800000e0000 */
[----:B------:R-:W4:Y:S01]  /*0410*/  SHFL.BFLY PT, R10, R7, 0x10, 0x1f ;  /* 0x0e001f00070a7f89 */ /* 0x000f2200000e0000 */
[----:B-1----:R-:W-:Y:S01]  /*0420*/  FADD R11, R4, R9 ;  /* 0x00000009040b7221 */ /* 0x002fe20000000000 */
[----:B--2---:R-:W-:Y:S01]  /*0430*/  FADD R14, R5, R8 ;  /* 0x00000008050e7221 */ /* 0x004fe20000000000 */
[----:B---3--:R-:W-:Y:S01]  /*0440*/  FADD R16, R6, R15 ;  /* 0x0000000f06107221 */ /* 0x008fe20000000000 */
[----:B----4-:R-:W-:-:S02]  /*0450*/  FADD R18, R7, R10 ;  /* 0x0000000a07127221 */ /* 0x010fc40000000000 */
[----:B------:R-:W1:Y:S04]  /*0460*/  SHFL.BFLY PT, R12, R11, 0x8, 0x1f ;  /* 0x0d001f000b0c7f89 */ /* 0x000e6800000e0000 */
[----:B------:R-:W2:Y:S04]  /*0470*/  SHFL.BFLY PT, R15, R14, 0x8, 0x1f ;  /* 0x0d001f000e0f7f89 */ /* 0x000ea800000e0000 */
[----:B------:R-:W3:Y:S04]  /*0480*/  SHFL.BFLY PT, R17, R16, 0x8, 0x1f ;  /* 0x0d001f0010117f89 */ /* 0x000ee800000e0000 */
[----:B------:R-:W4:Y:S01]  /*0490*/  SHFL.BFLY PT, R5, R18, 0x8, 0x1f ;  /* 0x0d001f0012057f89 */ /* 0x000f2200000e0000 */
[----:B------:R-:W-:-:S02]  /*04a0*/  SHF.R.U32.HI R8, RZ, 0x5, R3 ;  /* 0x00000005ff087819 */ /* 0x000fc40000011603 */
[----:B------:R-:W-:Y:S02]  /*04b0*/  LOP3.LUT R9, R13, 0x1c, RZ, 0xc0, !PT ;  /* 0x0000001c0d097812 */ /* 0x000fe400078ec0ff */
[----:B------:R-:W-:Y:S02]  /*04c0*/  SGXT.U32 R8, R8, 0x3 ;  /* 0x000000030808781a */ /* 0x000fe40000000000 */
[----:B------:R-:W-:Y:S01]  /*04d0*/  LOP3.LUT P0, RZ, R3, 0x18, RZ, 0xc0, !PT ;  /* 0x0000001803ff7812 */ /* 0x000fe2000780c0ff */
[----:B------:R-:W-:Y:S02]  /*04e0*/  IMAD.SHL.U32 R10, R9, 0x20, RZ ;  /* 0x00000020090a7824 */ /* 0x000fe400078e00ff */
[----:B------:R-:W-:Y:S02]  /*04f0*/  IMAD.SHL.U32 R7, R8, 0x4, RZ ;  /* 0x0000000408077824 */ /* 0x000fe400078e00ff */
[----:B-1----:R-:W-:-:S03]  /*0500*/  FADD R6, R11, R12 ;  /* 0x0000000c0b067221 */ /* 0x002fc60000000000 */
[----:B------:R-:W-:Y:S01]  /*0510*/  LOP3.LUT R7, R10, R7, RZ, 0xfc, !PT ;  /* 0x000000070a077212 */ /* 0x000fe200078efcff */
[----:B--2---:R-:W-:Y:S01]  /*0520*/  FADD R14, R14, R15 ;  /* 0x0000000f0e0e7221 */ /* 0x004fe20000000000 */
[----:B---3--:R-:W-:Y:S01]  /*0530*/  FADD R16, R16, R17 ;  /* 0x0000001110107221 */ /* 0x008fe20000000000 */
[----:B----4-:R-:W-:Y:S02]  /*0540*/  FADD R18, R18, R5 ;  /* 0x0000000512127221 */ /* 0x010fe40000000000 */
[----:B------:R-:W-:Y:S04]  /*0550*/  @!P0 STS [R7+UR4], R6 ;  /* 0x0000000607008988 */ /* 0x000fe80008000804 */
[----:B------:R-:W-:Y:S04]  /*0560*/  @!P0 STS [R7+UR4+0x20], R14 ;  /* 0x0000200e07008988 */ /* 0x000fe80008000804 */
[----:B------:R-:W-:Y:S04]  /*0570*/  @!P0 STS [R7+UR4+0x40], R16 ;  /* 0x0000401007008988 */ /* 0x000fe80008000804 */
[----:B------:R-:W-:Y:S01]  /*0580*/  @!P0 STS [R7+UR4+0x60], R18 ;  /* 0x0000601207008988 */ /* 0x000fe20008000804 */
[----:B------:R-:W-:Y:S01]  /*0590*/  BAR.SYNC.DEFER_BLOCKING 0x0 ;  /* 0x0000000000007b1d */ /* 0x000fe20000010000 */
[----:B------:R-:W-:-:S13]  /*05a0*/  ISETP.GE.AND P1, PT, R3, 0x100, PT ;  /* 0x000001000300780c */ /* 0x000fda0003f26270 */
[----:B------:R-:W1:Y:S04]  /*05b0*/  @!P1 LDS R2, [R13+UR4] ;  /* 0x000000040d029984 */ /* 0x000e680008000800 */
[----:B-1----:R-:W1:Y:S02]  /*05c0*/  SHFL.BFLY PT, R5, R2, 0x4, 0x1f ;  /* 0x0c801f0002057f89 */ /* 0x002e6400000e0000 */
[----:B-1----:R-:W-:-:S05]  /*05d0*/  FADD R11, R2, R5 ;  /* 0x00000005020b7221 */ /* 0x002fca0000000000 */
[----:B------:R-:W1:Y:S01]  /*05e0*/  SHFL.BFLY PT, R4, R11, 0x2, 0x1f ;  /* 0x0c401f000b047f89 */ /* 0x000e6200000e0000 */
[----:B------:R-:W-:Y:S01]  /*05f0*/  LOP3.LUT P0, RZ, R3, 0x7, RZ, 0xc0, !PT ;  /* 0x0000000703ff7812 */ /* 0x000fe2000780c0ff */
[----:B-1----:R-:W-:-:S05]  /*0600*/  FADD R12, R11, R4 ;  /* 0x000000040b0c7221 */ /* 0x002fca0000000000 */
[----:B------:R-:W1:Y:S01]  /*0610*/  SHFL.BFLY PT, R5, R12, 0x1, 0x1f ;  /* 0x0c201f000c057f89 */ /* 0x000e6200000e0000 */
[----:B------:R-:W-:Y:S01]  /*0620*/  ISETP.LT.AND P0, PT, R3, 0x100, !P0 ;  /* 0x000001000300780c */ /* 0x000fe20004701270 */
[----:B-1----:R-:W-:-:S12]  /*0630*/  FADD R14, R12, R5 ;  /* 0x000000050c0e7221 */ /* 0x002fd80000000000 */
[----:B------:R1:W-:Y:S01]  /*0640*/  @P0 STS [R13+UR4], R14 ;  /* 0x0000000e0d000988 */ /* 0x0003e20008000804 */
[----:B------:R-:W-:Y:S01]  /*0650*/  BAR.SYNC.DEFER_BLOCKING 0x0 ;  /* 0x0000000000007b1d */ /* 0x000fe20000010000 */
[----:B------:R-:W-:Y:S01]  /*0660*/  VIADD R16, R10, UR4 ;  /* 0x000000040a107c36 */ /* 0x000fe20008000000 */
[----:B------:R-:W-:-:S06]  /*0670*/  LOP3.LUT R2, R3, 0x1f, RZ, 0xc0, !PT ;  /* 0x0000001f03027812 */ /* 0x000fcc00078ec0ff */
[----:B-1----:R-:W1:Y:S01]  /*0680*/  LDC.64 R12, c[0x0][0x210] ;  /* 0x00008400ff0c7b82 */ /* 0x002e620000000a00 */
[----:B------:R-:W-:Y:S04]  /*0690*/  LDS R4, [R10+UR4] ;  /* 0x000000040a047984 */ /* 0x000fe80008000800 */
[----:B------:R-:W-:Y:S04]  /*06a0*/  LDS R5, [R10+UR4+0x20] ;  /* 0x000020040a057984 */ /* 0x000fe80008000800 */
[----:B------:R-:W-:Y:S04]  /*06b0*/  LDS R6, [R10+UR4+0x40] ;  /* 0x000040040a067984 */ /* 0x000fe80008000800 */
[----:B------:R-:W2:Y:S01]  /*06c0*/  LDS R7, [R10+UR4+0x60] ;  /* 0x000060040a077984 */ /* 0x000ea20008000800 */
[----:B------:R-:W-:Y:S01]  /*06d0*/  IMAD R16, R9, -0x1c, R16 ;  /* 0xffffffe409107824 */ /* 0x000fe200078e0210 */
[----:B------:R-:W-:Y:S01]  /*06e0*/  BAR.SYNC.DEFER_BLOCKING 0x0 ;  /* 0x0000000000007b1d */ /* 0x000fe20000010000 */
[----:B------:R-:W-:-:S02]  /*06f0*/  LEA R9, R2, UR4, 0x2 ;  /* 0x0000000402097c11 */ /* 0x000fc4000f8e10ff */
[----:B------:R-:W-:-:S03]  /*0700*/  LOP3.LUT R3, R0, 0x1f, R3, 0xf8, !PT ;  /* 0x0000001f00037812 */ /* 0x000fc600078ef803 */
[----:B--2---:R2:W-:Y:S02]  /*0710*/  STS.128 [R16], R4 ;  /* 0x0000000410007388 */ /* 0x0045e40000000c00 */
[----:B------:R-:W-:Y:S01]  /*0720*/  BAR.SYNC.DEFER_BLOCKING 0x0 ;  /* 0x0000000000007b1d */ /* 0x000fe20000010000 */
[----:B------:R-:W-:-:S04]  /*0730*/  ISETP.GE.AND P0, PT, R3, 0x400, PT ;  /* 0x000004000300780c */ /* 0x000fc80003f06270 */
[----:B------:R-:W-:Y:S01]  /*0740*/  ISETP.EQ.AND P0, PT, R8, RZ, !P0 ;  /* 0x000000ff0800720c */ /* 0x000fe20004702270 */
[----:B------:R-:W3:Y:S01]  /*0750*/  LDS R9, [R9] ;  /* 0x0000000009097984 */ /* 0x000ee20000000800 */
[----:B-1----:R-:W-:Y:S01]  /*0760*/  IMAD.WIDE R2, R3, 0x4, R12 ;  /* 0x0000000403027825 */ /* 0x002fe200078e020c */
[----:B------:R-:W-:Y:S10]  /*0770*/  BAR.SYNC.DEFER_BLOCKING 0x0 ;  /* 0x0000000000007b1d */ /* 0x000ff40000010000 */
[----:B--2---:R-:W-:Y:S05]  /*0780*/  @!P0 EXIT ;  /* 0x000000000000894d */ /* 0x004fea0003800000 */
[----:B---3--:R-:W-:-:S05]  /*0790*/  FMUL R9, R9, 0.015625 ;  /* 0x3c80000009097820 */ /* 0x008fca0000400000 */
[----:B------:R-:W-:Y:S01]  /*07a0*/  STG.E desc[UR6][R2.64], R9 ;  /* 0x0000000902007986 */ /* 0x000fe2000c101906 */
[----:B------:R-:W-:Y:S05]  /*07b0*/  EXIT ;  /* 0x000000000000794d */ /* 0x000fea0003800000 */
.L_x_0:
[----:B------:R-:W-:-:S00]  /*07c0*/  BRA `(.L_x_0) ;  /* 0xfffffffc00fc7947 */ /* 0x000fc0000383ffff */
[----:B------:R-:W-:-:S00]  /*07d0*/  NOP ;  /* 0x0000000000007918 */ /* 0x000fc00000000000 */
        /* <DEDUP_REMOVED lines=10> */
.L_x_1:


//--------------------- .nv.shared.triton_per_fused_leaky_relu_mean_27 --------------------------
	.section	.nv.shared.triton_per_fused_leaky_relu_mean_27,"aw",@nobits
	.sectionflags	@""
	.align	16
	.zero		1024


//--------------------- .nv.constant0.triton_per_fused_leaky_relu_mean_27 --------------------------
	.section	.nv.constant0.triton_per_fused_leaky_relu_mean_27,"a",@progbits
	.sectionflags	@""
	.align	4
.nv.constant0.triton_per_fused_leaky_relu_mean_27:
	.zero		552
